//
// Generated by NVIDIA NVVM Compiler
//
// Compiler Build ID: CL-36424714
// Cuda compilation tools, release 13.0, V13.0.88
// Based on NVVM 20.0.0
//

.version 9.0
.target sm_100
.address_size 64

	// .globl	_ZN3cub18CUB_300001_SM_10006detail11EmptyKernelIvEEvv
.global .align 1 .b8 _ZN41_INTERNAL_486fdfa1_4_k_cu_7231c02a_1311004cuda3std3__45__cpo5beginE[1];
.global .align 1 .b8 _ZN41_INTERNAL_486fdfa1_4_k_cu_7231c02a_1311004cuda3std3__45__cpo3endE[1];
.global .align 1 .b8 _ZN41_INTERNAL_486fdfa1_4_k_cu_7231c02a_1311004cuda3std3__45__cpo6cbeginE[1];
.global .align 1 .b8 _ZN41_INTERNAL_486fdfa1_4_k_cu_7231c02a_1311004cuda3std3__45__cpo4cendE[1];
.global .align 1 .b8 _ZN41_INTERNAL_486fdfa1_4_k_cu_7231c02a_1311004cuda3std3__45__cpo6rbeginE[1];
.global .align 1 .b8 _ZN41_INTERNAL_486fdfa1_4_k_cu_7231c02a_1311004cuda3std3__45__cpo4rendE[1];
.global .align 1 .b8 _ZN41_INTERNAL_486fdfa1_4_k_cu_7231c02a_1311004cuda3std3__45__cpo7crbeginE[1];
.global .align 1 .b8 _ZN41_INTERNAL_486fdfa1_4_k_cu_7231c02a_1311004cuda3std3__45__cpo5crendE[1];
.global .align 1 .b8 _ZN41_INTERNAL_486fdfa1_4_k_cu_7231c02a_1311004cuda3std3__443_GLOBAL__N__486fdfa1_4_k_cu_7231c02a_1311006ignoreE[1];
.global .align 1 .b8 _ZN41_INTERNAL_486fdfa1_4_k_cu_7231c02a_1311004cuda3std3__419piecewise_constructE[1];
.global .align 1 .b8 _ZN41_INTERNAL_486fdfa1_4_k_cu_7231c02a_1311004cuda3std3__48in_placeE[1];
.global .align 1 .b8 _ZN41_INTERNAL_486fdfa1_4_k_cu_7231c02a_1311004cuda3std3__420unreachable_sentinelE[1];
.global .align 1 .b8 _ZN41_INTERNAL_486fdfa1_4_k_cu_7231c02a_1311004cuda3std3__47nulloptE[1];
.global .align 1 .b8 _ZN41_INTERNAL_486fdfa1_4_k_cu_7231c02a_1311004cuda3std3__48unexpectE[1];
.global .align 1 .b8 _ZN41_INTERNAL_486fdfa1_4_k_cu_7231c02a_1311004cuda3std6ranges3__45__cpo4swapE[1];
.global .align 1 .b8 _ZN41_INTERNAL_486fdfa1_4_k_cu_7231c02a_1311004cuda3std6ranges3__45__cpo9iter_moveE[1];
.global .align 1 .b8 _ZN41_INTERNAL_486fdfa1_4_k_cu_7231c02a_1311004cuda3std6ranges3__45__cpo5beginE[1];
.global .align 1 .b8 _ZN41_INTERNAL_486fdfa1_4_k_cu_7231c02a_1311004cuda3std6ranges3__45__cpo3endE[1];
.global .align 1 .b8 _ZN41_INTERNAL_486fdfa1_4_k_cu_7231c02a_1311004cuda3std6ranges3__45__cpo6cbeginE[1];
.global .align 1 .b8 _ZN41_INTERNAL_486fdfa1_4_k_cu_7231c02a_1311004cuda3std6ranges3__45__cpo4cendE[1];
.global .align 1 .b8 _ZN41_INTERNAL_486fdfa1_4_k_cu_7231c02a_1311004cuda3std6ranges3__45__cpo7advanceE[1];
.global .align 1 .b8 _ZN41_INTERNAL_486fdfa1_4_k_cu_7231c02a_1311004cuda3std6ranges3__45__cpo9iter_swapE[1];
.global .align 1 .b8 _ZN41_INTERNAL_486fdfa1_4_k_cu_7231c02a_1311004cuda3std6ranges3__45__cpo4nextE[1];
.global .align 1 .b8 _ZN41_INTERNAL_486fdfa1_4_k_cu_7231c02a_1311004cuda3std6ranges3__45__cpo4prevE[1];
.global .align 1 .b8 _ZN41_INTERNAL_486fdfa1_4_k_cu_7231c02a_1311004cuda3std6ranges3__45__cpo4dataE[1];
.global .align 1 .b8 _ZN41_INTERNAL_486fdfa1_4_k_cu_7231c02a_1311004cuda3std6ranges3__45__cpo5cdataE[1];
.global .align 1 .b8 _ZN41_INTERNAL_486fdfa1_4_k_cu_7231c02a_1311004cuda3std6ranges3__45__cpo4sizeE[1];
.global .align 1 .b8 _ZN41_INTERNAL_486fdfa1_4_k_cu_7231c02a_1311004cuda3std6ranges3__45__cpo5ssizeE[1];
.global .align 1 .b8 _ZN41_INTERNAL_486fdfa1_4_k_cu_7231c02a_1311004cuda3std6ranges3__45__cpo8distanceE[1];
.global .align 1 .b8 _ZN41_INTERNAL_486fdfa1_4_k_cu_7231c02a_1311006thrust24THRUST_300001_SM_1000_NS6system6detail10sequential3seqE[1];
.global .align 1 .b8 _ZN41_INTERNAL_486fdfa1_4_k_cu_7231c02a_1311006thrust24THRUST_300001_SM_1000_NS12placeholders2_1E[1];
.global .align 1 .b8 _ZN41_INTERNAL_486fdfa1_4_k_cu_7231c02a_1311006thrust24THRUST_300001_SM_1000_NS12placeholders2_2E[1];
.global .align 1 .b8 _ZN41_INTERNAL_486fdfa1_4_k_cu_7231c02a_1311006thrust24THRUST_300001_SM_1000_NS12placeholders2_3E[1];
.global .align 1 .b8 _ZN41_INTERNAL_486fdfa1_4_k_cu_7231c02a_1311006thrust24THRUST_300001_SM_1000_NS12placeholders2_4E[1];
.global .align 1 .b8 _ZN41_INTERNAL_486fdfa1_4_k_cu_7231c02a_1311006thrust24THRUST_300001_SM_1000_NS12placeholders2_5E[1];
.global .align 1 .b8 _ZN41_INTERNAL_486fdfa1_4_k_cu_7231c02a_1311006thrust24THRUST_300001_SM_1000_NS12placeholders2_6E[1];
.global .align 1 .b8 _ZN41_INTERNAL_486fdfa1_4_k_cu_7231c02a_1311006thrust24THRUST_300001_SM_1000_NS12placeholders2_7E[1];
.global .align 1 .b8 _ZN41_INTERNAL_486fdfa1_4_k_cu_7231c02a_1311006thrust24THRUST_300001_SM_1000_NS12placeholders2_8E[1];
.global .align 1 .b8 _ZN41_INTERNAL_486fdfa1_4_k_cu_7231c02a_1311006thrust24THRUST_300001_SM_1000_NS12placeholders2_9E[1];
.global .align 1 .b8 _ZN41_INTERNAL_486fdfa1_4_k_cu_7231c02a_1311006thrust24THRUST_300001_SM_1000_NS12placeholders3_10E[1];

.visible .entry _ZN3cub18CUB_300001_SM_10006detail11EmptyKernelIvEEvv()
{


	ret;

}


// ===== COMPILED SASS (sm_100) =====

	.target	sm_100

	.elftype	@"ET_EXEC"


//--------------------- .note.nv.tkinfo           --------------------------
	.section	.note.nv.tkinfo,"",@"SHT_NOTE"
	.sectionflags	@"SHF_NOTE_NV_TKINFO"
	.tkinfo
        /*0018*/ 	.word	0x00000002
        /*0030*/ 	.string	""
        /*0030*/ 	.string	"ptxas"
        /*0030*/ 	.string	"Cuda compilation tools, release 13.0, V13.0.88"
        /*0030*/ 	.string	"Build cuda_13.0.r13.0/compiler.36424714_0"
        /*0030*/ 	.string	"-arch sm_100 -m 64 "



//--------------------- .note.nv.cuinfo           --------------------------
	.section	.note.nv.cuinfo,"",@"SHT_NOTE"
	.sectionflags	@"SHF_NOTE_NV_CUINFO"
        /*0018*/ 	.short	0x0002
        /*001a*/ 	.short	0x0064
        /*001c*/ 	.short	0x0082
	.zero		2


//--------------------- .nv.info                  --------------------------
	.section	.nv.info,"",@"SHT_CUDA_INFO"
	.align	4


	//----- nvinfo : EIATTR_REGCOUNT
	.align		4
        /*0000*/ 	.byte	0x04, 0x2f
        /*0002*/ 	.short	(.L_41 - .L_40)
	.align		4
.L_40:
        /*0004*/ 	.word	index@(_ZN3cub18CUB_300001_SM_10006detail11EmptyKernelIvEEvv)
        /*0008*/ 	.word	0x00000004


	//----- nvinfo : EIATTR_FRAME_SIZE
	.align		4
.L_41:
        /*000c*/ 	.byte	0x04, 0x11
        /*000e*/ 	.short	(.L_43 - .L_42)
	.align		4
.L_42:
        /*0010*/ 	.word	index@(_ZN3cub18CUB_300001_SM_10006detail11EmptyKernelIvEEvv)
        /*0014*/ 	.word	0x00000000


	//----- nvinfo : EIATTR_MIN_STACK_SIZE
	.align		4
.L_43:
        /*0018*/ 	.byte	0x04, 0x12
        /*001a*/ 	.short	(.L_45 - .L_44)
	.align		4
.L_44:
        /*001c*/ 	.word	index@(_ZN3cub18CUB_300001_SM_10006detail11EmptyKernelIvEEvv)
        /*0020*/ 	.word	0x00000000
.L_45:


//--------------------- .nv.compat                --------------------------
	.section	.nv.compat,"",@"SHT_CUDA_COMPAT_INFO"
	.align	4
        /*0000*/ 	.byte	0x02, 0x09, 0x00, 0x00, 0x02, 0x02, 0x01, 0x00, 0x02, 0x05, 0x05, 0x00, 0x03, 0x07, 0x01, 0x01
        /*0010*/ 	.byte	0x02, 0x03, 0x00, 0x00, 0x02, 0x06, 0x01, 0x00, 0x04, 0x0b, 0x08, 0x00, 0x09, 0x00, 0x00, 0x00
        /*0020*/ 	.byte	0x00, 0x00, 0x00, 0x00


//--------------------- .nv.info._ZN3cub18CUB_300001_SM_10006detail11EmptyKernelIvEEvv --------------------------
	.section	.nv.info._ZN3cub18CUB_300001_SM_10006detail11EmptyKernelIvEEvv,"",@"SHT_CUDA_INFO"
	.sectionflags	@""
	.align	4


	//----- nvinfo : EIATTR_CUDA_API_VERSION
	.align		4
        /*0000*/ 	.byte	0x04, 0x37
        /*0002*/ 	.short	(.L_47 - .L_46)
.L_46:
        /*0004*/ 	.word	0x00000082


	//----- nvinfo : EIATTR_SPARSE_MMA_MASK
	.align		4
.L_47:
        /*0008*/ 	.byte	0x03, 0x50
        /*000a*/ 	.short	0x0000


	//----- nvinfo : EIATTR_MAXREG_COUNT
	.align		4
        /*000c*/ 	.byte	0x03, 0x1b
        /*000e*/ 	.short	0x00ff


	//----- nvinfo : EIATTR_MERCURY_ISA_VERSION
	.align		4
        /*0010*/ 	.byte	0x03, 0x5f
        /*0012*/ 	.short	0x0101


	//----- nvinfo : EIATTR_VRC_CTA_INIT_COUNT
	.align		4
        /*0014*/ 	.byte	0x02, 0x4a
	.zero		1
	.zero		1


	//----- nvinfo : EIATTR_EXIT_INSTR_OFFSETS
	.align		4
        /*0018*/ 	.byte	0x04, 0x1c
        /*001a*/ 	.short	(.L_49 - .L_48)


	//   ....[0]....
.L_48:
        /*001c*/ 	.word	0x00000010


	//----- nvinfo : EIATTR_SW_WAR
	.align		4
.L_49:
        /*0020*/ 	.byte	0x04, 0x36
        /*0022*/ 	.short	(.L_51 - .L_50)
.L_50:
        /*0024*/ 	.word	0x00000008
.L_51:


//--------------------- .nv.callgraph             --------------------------
	.section	.nv.callgraph,"",@"SHT_CUDA_CALLGRAPH"
	.align	4
	.sectionentsize	8
	.align		4
        /*0000*/ 	.word	0x00000000
	.align		4
        /*0004*/ 	.word	0xffffffff
	.align		4
        /*0008*/ 	.word	0x00000000
	.align		4
        /*000c*/ 	.word	0xfffffffe
	.align		4
        /*0010*/ 	.word	0x00000000
	.align		4
        /*0014*/ 	.word	0xfffffffd
	.align		4
        /*0018*/ 	.word	0x00000000
	.align		4
        /*001c*/ 	.word	0xfffffffc


//--------------------- .nv.constant4             --------------------------
	.section	.nv.constant4,"a",@progbits
	.align	8
	.align		8
.nv.constant4:
        /*0000*/ 	.dword	_ZN41_INTERNAL_486fdfa1_4_k_cu_7231c02a_1314534cuda3std3__45__cpo5beginE
	.align		8
        /*0008*/ 	.dword	_ZN41_INTERNAL_486fdfa1_4_k_cu_7231c02a_1314534cuda3std3__45__cpo3endE
	.align		8
        /*0010*/ 	.dword	_ZN41_INTERNAL_486fdfa1_4_k_cu_7231c02a_1314534cuda3std3__45__cpo6cbeginE
	.align		8
        /*0018*/ 	.dword	_ZN41_INTERNAL_486fdfa1_4_k_cu_7231c02a_1314534cuda3std3__45__cpo4cendE
	.align		8
        /*0020*/ 	.dword	_ZN41_INTERNAL_486fdfa1_4_k_cu_7231c02a_1314534cuda3std3__45__cpo6rbeginE
	.align		8
        /*0028*/ 	.dword	_ZN41_INTERNAL_486fdfa1_4_k_cu_7231c02a_1314534cuda3std3__45__cpo4rendE
	.align		8
        /*0030*/ 	.dword	_ZN41_INTERNAL_486fdfa1_4_k_cu_7231c02a_1314534cuda3std3__45__cpo7crbeginE
	.align		8
        /*0038*/ 	.dword	_ZN41_INTERNAL_486fdfa1_4_k_cu_7231c02a_1314534cuda3std3__45__cpo5crendE
	.align		8
        /*0040*/ 	.dword	_ZN41_INTERNAL_486fdfa1_4_k_cu_7231c02a_1314534cuda3std3__443_GLOBAL__N__486fdfa1_4_k_cu_7231c02a_1314536ignoreE
	.align		8
        /*0048*/ 	.dword	_ZN41_INTERNAL_486fdfa1_4_k_cu_7231c02a_1314534cuda3std3__419piecewise_constructE
	.align		8
        /*0050*/ 	.dword	_ZN41_INTERNAL_486fdfa1_4_k_cu_7231c02a_1314534cuda3std3__48in_placeE
	.align		8
        /*0058*/ 	.dword	_ZN41_INTERNAL_486fdfa1_4_k_cu_7231c02a_1314534cuda3std3__420unreachable_sentinelE
	.align		8
        /*0060*/ 	.dword	_ZN41_INTERNAL_486fdfa1_4_k_cu_7231c02a_1314534cuda3std3__47nulloptE
	.align		8
        /*0068*/ 	.dword	_ZN41_INTERNAL_486fdfa1_4_k_cu_7231c02a_1314534cuda3std3__48unexpectE
	.align		8
        /*0070*/ 	.dword	_ZN41_INTERNAL_486fdfa1_4_k_cu_7231c02a_1314534cuda3std6ranges3__45__cpo4swapE
	.align		8
        /*0078*/ 	.dword	_ZN41_INTERNAL_486fdfa1_4_k_cu_7231c02a_1314534cuda3std6ranges3__45__cpo9iter_moveE
	.align		8
        /*0080*/ 	.dword	_ZN41_INTERNAL_486fdfa1_4_k_cu_7231c02a_1314534cuda3std6ranges3__45__cpo5beginE
	.align		8
        /*0088*/ 	.dword	_ZN41_INTERNAL_486fdfa1_4_k_cu_7231c02a_1314534cuda3std6ranges3__45__cpo3endE
	.align		8
        /*0090*/ 	.dword	_ZN41_INTERNAL_486fdfa1_4_k_cu_7231c02a_1314534cuda3std6ranges3__45__cpo6cbeginE
	.align		8
        /*0098*/ 	.dword	_ZN41_INTERNAL_486fdfa1_4_k_cu_7231c02a_1314534cuda3std6ranges3__45__cpo4cendE
	.align		8
        /*00a0*/ 	.dword	_ZN41_INTERNAL_486fdfa1_4_k_cu_7231c02a_1314534cuda3std6ranges3__45__cpo7advanceE
	.align		8
        /*00a8*/ 	.dword	_ZN41_INTERNAL_486fdfa1_4_k_cu_7231c02a_1314534cuda3std6ranges3__45__cpo9iter_swapE
	.align		8
        /*00b0*/ 	.dword	_ZN41_INTERNAL_486fdfa1_4_k_cu_7231c02a_1314534cuda3std6ranges3__45__cpo4nextE
	.align		8
        /*00b8*/ 	.dword	_ZN41_INTERNAL_486fdfa1_4_k_cu_7231c02a_1314534cuda3std6ranges3__45__cpo4prevE
	.align		8
        /*00c0*/ 	.dword	_ZN41_INTERNAL_486fdfa1_4_k_cu_7231c02a_1314534cuda3std6ranges3__45__cpo4dataE
	.align		8
        /*00c8*/ 	.dword	_ZN41_INTERNAL_486fdfa1_4_k_cu_7231c02a_1314534cuda3std6ranges3__45__cpo5cdataE
	.align		8
        /*00d0*/ 	.dword	_ZN41_INTERNAL_486fdfa1_4_k_cu_7231c02a_1314534cuda3std6ranges3__45__cpo4sizeE
	.align		8
        /*00d8*/ 	.dword	_ZN41_INTERNAL_486fdfa1_4_k_cu_7231c02a_1314534cuda3std6ranges3__45__cpo5ssizeE
	.align		8
        /*00e0*/ 	.dword	_ZN41_INTERNAL_486fdfa1_4_k_cu_7231c02a_1314534cuda3std6ranges3__45__cpo8distanceE
	.align		8
        /*00e8*/ 	.dword	_ZN41_INTERNAL_486fdfa1_4_k_cu_7231c02a_1314536thrust24THRUST_300001_SM_1000_NS6system6detail10sequential3seqE
	.align		8
        /*00f0*/ 	.dword	_ZN41_INTERNAL_486fdfa1_4_k_cu_7231c02a_1314536thrust24THRUST_300001_SM_1000_NS12placeholders2_1E
	.align		8
        /*00f8*/ 	.dword	_ZN41_INTERNAL_486fdfa1_4_k_cu_7231c02a_1314536thrust24THRUST_300001_SM_1000_NS12placeholders2_2E
	.align		8
        /*0100*/ 	.dword	_ZN41_INTERNAL_486fdfa1_4_k_cu_7231c02a_1314536thrust24THRUST_300001_SM_1000_NS12placeholders2_3E
	.align		8
        /*0108*/ 	.dword	_ZN41_INTERNAL_486fdfa1_4_k_cu_7231c02a_1314536thrust24THRUST_300001_SM_1000_NS12placeholders2_4E
	.align		8
        /*0110*/ 	.dword	_ZN41_INTERNAL_486fdfa1_4_k_cu_7231c02a_1314536thrust24THRUST_300001_SM_1000_NS12placeholders2_5E
	.align		8
        /*0118*/ 	.dword	_ZN41_INTERNAL_486fdfa1_4_k_cu_7231c02a_1314536thrust24THRUST_300001_SM_1000_NS12placeholders2_6E
	.align		8
        /*0120*/ 	.dword	_ZN41_INTERNAL_486fdfa1_4_k_cu_7231c02a_1314536thrust24THRUST_300001_SM_1000_NS12placeholders2_7E
	.align		8
        /*0128*/ 	.dword	_ZN41_INTERNAL_486fdfa1_4_k_cu_7231c02a_1314536thrust24THRUST_300001_SM_1000_NS12placeholders2_8E
	.align		8
        /*0130*/ 	.dword	_ZN41_INTERNAL_486fdfa1_4_k_cu_7231c02a_1314536thrust24THRUST_300001_SM_1000_NS12placeholders2_9E
	.align		8
        /*0138*/ 	.dword	_ZN41_INTERNAL_486fdfa1_4_k_cu_7231c02a_1314536thrust24THRUST_300001_SM_1000_NS12placeholders3_10E


//--------------------- .text._ZN3cub18CUB_300001_SM_10006detail11EmptyKernelIvEEvv --------------------------
	.section	.text._ZN3cub18CUB_300001_SM_10006detail11EmptyKernelIvEEvv,"ax",@progbits
	.align	128
        .global         _ZN3cub18CUB_300001_SM_10006detail11EmptyKernelIvEEvv
        .type           _ZN3cub18CUB_300001_SM_10006detail11EmptyKernelIvEEvv,@function
        .size           _ZN3cub18CUB_300001_SM_10006detail11EmptyKernelIvEEvv,(.L_x_1 - _ZN3cub18CUB_300001_SM_10006detail11EmptyKernelIvEEvv)
        .other          _ZN3cub18CUB_300001_SM_10006detail11EmptyKernelIvEEvv,@"STO_CUDA_ENTRY STV_DEFAULT"
_ZN3cub18CUB_300001_SM_10006detail11EmptyKernelIvEEvv:
.text._ZN3cub18CUB_300001_SM_10006detail11EmptyKernelIvEEvv:
[----:B------:R-:W-:Y:S01]  /*0000*/  LDC R1, c[0x0][0x37c] ;  /* 0x0000df00ff017b82 */ /* 0x000fe20000000800 */
[----:B------:R-:W-:Y:S05]  /*0010*/  EXIT ;  /* 0x000000000000794d */ /* 0x000fea0003800000 */
.L_x_0:
[----:B------:R-:W-:-:S00]  /*0020*/  BRA `(.L_x_0) ;  /* 0xfffffffc00fc7947 */ /* 0x000fc0000383ffff */
[----:B------:R-:W-:-:S00]  /*0030*/  NOP ;  /* 0x0000000000007918 */ /* 0x000fc00000000000 */
        /* <DEDUP_REMOVED lines=12> */
.L_x_1:


//--------------------- .nv.shared.reserved.0     --------------------------
	.section	.nv.shared.reserved.0,"aw",@nobits
	.weak		__nv_reservedSMEM_offset_0_alias
	.size		__nv_reservedSMEM_offset_0_alias, 0, 64
	.other		__nv_reservedSMEM_offset_0_alias,@"STO_CUDA_RESERVED_SHARED STV_DEFAULT"
__nv_reservedSMEM_offset_0_alias:
	.zero		0
	.zero		64


//--------------------- .nv.global                --------------------------
	.section	.nv.global,"aw",@nobits
.nv.global:
	.type		_ZN41_INTERNAL_486fdfa1_4_k_cu_7231c02a_1314536thrust24THRUST_300001_SM_1000_NS12placeholders2_5E,@object
	.size		_ZN41_INTERNAL_486fdfa1_4_k_cu_7231c02a_1314536thrust24THRUST_300001_SM_1000_NS12placeholders2_5E,(_ZN41_INTERNAL_486fdfa1_4_k_cu_7231c02a_1314534cuda3std3__45__cpo6cbeginE - _ZN41_INTERNAL_486fdfa1_4_k_cu_7231c02a_1314536thrust24THRUST_300001_SM_1000_NS12placeholders2_5E)
_ZN41_INTERNAL_486fdfa1_4_k_cu_7231c02a_1314536thrust24THRUST_300001_SM_1000_NS12placeholders2_5E:
	.zero		1
	.type		_ZN41_INTERNAL_486fdfa1_4_k_cu_7231c02a_1314534cuda3std3__45__cpo6cbeginE,@object
	.size		_ZN41_INTERNAL_486fdfa1_4_k_cu_7231c02a_1314534cuda3std3__45__cpo6cbeginE,(_ZN41_INTERNAL_486fdfa1_4_k_cu_7231c02a_1314534cuda3std6ranges3__45__cpo6cbeginE - _ZN41_INTERNAL_486fdfa1_4_k_cu_7231c02a_1314534cuda3std3__45__cpo6cbeginE)
_ZN41_INTERNAL_486fdfa1_4_k_cu_7231c02a_1314534cuda3std3__45__cpo6cbeginE:
	.zero		1
	.type		_ZN41_INTERNAL_486fdfa1_4_k_cu_7231c02a_1314534cuda3std6ranges3__45__cpo6cbeginE,@object
	.size		_ZN41_INTERNAL_486fdfa1_4_k_cu_7231c02a_1314534cuda3std6ranges3__45__cpo6cbeginE,(_ZN41_INTERNAL_486fdfa1_4_k_cu_7231c02a_1314534cuda3std3__48in_placeE - _ZN41_INTERNAL_486fdfa1_4_k_cu_7231c02a_1314534cuda3std6ranges3__45__cpo6cbeginE)
_ZN41_INTERNAL_486fdfa1_4_k_cu_7231c02a_1314534cuda3std6ranges3__45__cpo6cbeginE:
	.zero		1
	.type		_ZN41_INTERNAL_486fdfa1_4_k_cu_7231c02a_1314534cuda3std3__48in_placeE,@object
	.size		_ZN41_INTERNAL_486fdfa1_4_k_cu_7231c02a_1314534cuda3std3__48in_placeE,(_ZN41_INTERNAL_486fdfa1_4_k_cu_7231c02a_1314534cuda3std6ranges3__45__cpo4sizeE - _ZN41_INTERNAL_486fdfa1_4_k_cu_7231c02a_1314534cuda3std3__48in_placeE)
_ZN41_INTERNAL_486fdfa1_4_k_cu_7231c02a_1314534cuda3std3__48in_placeE:
	.zero		1
	.type		_ZN41_INTERNAL_486fdfa1_4_k_cu_7231c02a_1314534cuda3std6ranges3__45__cpo4sizeE,@object
	.size		_ZN41_INTERNAL_486fdfa1_4_k_cu_7231c02a_1314534cuda3std6ranges3__45__cpo4sizeE,(_ZN41_INTERNAL_486fdfa1_4_k_cu_7231c02a_1314536thrust24THRUST_300001_SM_1000_NS12placeholders2_9E - _ZN41_INTERNAL_486fdfa1_4_k_cu_7231c02a_1314534cuda3std6ranges3__45__cpo4sizeE)
_ZN41_INTERNAL_486fdfa1_4_k_cu_7231c02a_1314534cuda3std6ranges3__45__cpo4sizeE:
	.zero		1
	.type		_ZN41_INTERNAL_486fdfa1_4_k_cu_7231c02a_1314536thrust24THRUST_300001_SM_1000_NS12placeholders2_9E,@object
	.size		_ZN41_INTERNAL_486fdfa1_4_k_cu_7231c02a_1314536thrust24THRUST_300001_SM_1000_NS12placeholders2_9E,(_ZN41_INTERNAL_486fdfa1_4_k_cu_7231c02a_1314534cuda3std3__45__cpo7crbeginE - _ZN41_INTERNAL_486fdfa1_4_k_cu_7231c02a_1314536thrust24THRUST_300001_SM_1000_NS12placeholders2_9E)
_ZN41_INTERNAL_486fdfa1_4_k_cu_7231c02a_1314536thrust24THRUST_300001_SM_1000_NS12placeholders2_9E:
	.zero		1
	.type		_ZN41_INTERNAL_486fdfa1_4_k_cu_7231c02a_1314534cuda3std3__45__cpo7crbeginE,@object
	.size		_ZN41_INTERNAL_486fdfa1_4_k_cu_7231c02a_1314534cuda3std3__45__cpo7crbeginE,(_ZN41_INTERNAL_486fdfa1_4_k_cu_7231c02a_1314534cuda3std6ranges3__45__cpo4nextE - _ZN41_INTERNAL_486fdfa1_4_k_cu_7231c02a_1314534cuda3std3__45__cpo7crbeginE)
_ZN41_INTERNAL_486fdfa1_4_k_cu_7231c02a_1314534cuda3std3__45__cpo7crbeginE:
	.zero		1
	.type		_ZN41_INTERNAL_486fdfa1_4_k_cu_7231c02a_1314534cuda3std6ranges3__45__cpo4nextE,@object
	.size		_ZN41_INTERNAL_486fdfa1_4_k_cu_7231c02a_1314534cuda3std6ranges3__45__cpo4nextE,(_ZN41_INTERNAL_486fdfa1_4_k_cu_7231c02a_1314534cuda3std6ranges3__45__cpo4swapE - _ZN41_INTERNAL_486fdfa1_4_k_cu_7231c02a_1314534cuda3std6ranges3__45__cpo4nextE)
_ZN41_INTERNAL_486fdfa1_4_k_cu_7231c02a_1314534cuda3std6ranges3__45__cpo4nextE:
	.zero		1
	.type		_ZN41_INTERNAL_486fdfa1_4_k_cu_7231c02a_1314534cuda3std6ranges3__45__cpo4swapE,@object
	.size		_ZN41_INTERNAL_486fdfa1_4_k_cu_7231c02a_1314534cuda3std6ranges3__45__cpo4swapE,(_ZN41_INTERNAL_486fdfa1_4_k_cu_7231c02a_1314536thrust24THRUST_300001_SM_1000_NS12placeholders2_1E - _ZN41_INTERNAL_486fdfa1_4_k_cu_7231c02a_1314534cuda3std6ranges3__45__cpo4swapE)
_ZN41_INTERNAL_486fdfa1_4_k_cu_7231c02a_1314534cuda3std6ranges3__45__cpo4swapE:
	.zero		1
	.type		_ZN41_INTERNAL_486fdfa1_4_k_cu_7231c02a_1314536thrust24THRUST_300001_SM_1000_NS12placeholders2_1E,@object
	.size		_ZN41_INTERNAL_486fdfa1_4_k_cu_7231c02a_1314536thrust24THRUST_300001_SM_1000_NS12placeholders2_1E,(_ZN41_INTERNAL_486fdfa1_4_k_cu_7231c02a_1314536thrust24THRUST_300001_SM_1000_NS12placeholders2_3E - _ZN41_INTERNAL_486fdfa1_4_k_cu_7231c02a_1314536thrust24THRUST_300001_SM_1000_NS12placeholders2_1E)
_ZN41_INTERNAL_486fdfa1_4_k_cu_7231c02a_1314536thrust24THRUST_300001_SM_1000_NS12placeholders2_1E:
	.zero		1
	.type		_ZN41_INTERNAL_486fdfa1_4_k_cu_7231c02a_1314536thrust24THRUST_300001_SM_1000_NS12placeholders2_3E,@object
	.size		_ZN41_INTERNAL_486fdfa1_4_k_cu_7231c02a_1314536thrust24THRUST_300001_SM_1000_NS12placeholders2_3E,(_ZN41_INTERNAL_486fdfa1_4_k_cu_7231c02a_1314534cuda3std3__45__cpo5beginE - _ZN41_INTERNAL_486fdfa1_4_k_cu_7231c02a_1314536thrust24THRUST_300001_SM_1000_NS12placeholders2_3E)
_ZN41_INTERNAL_486fdfa1_4_k_cu_7231c02a_1314536thrust24THRUST_300001_SM_1000_NS12placeholders2_3E:
	.zero		1
	.type		_ZN41_INTERNAL_486fdfa1_4_k_cu_7231c02a_1314534cuda3std3__45__cpo5beginE,@object
	.size		_ZN41_INTERNAL_486fdfa1_4_k_cu_7231c02a_1314534cuda3std3__45__cpo5beginE,(_ZN41_INTERNAL_486fdfa1_4_k_cu_7231c02a_1314534cuda3std6ranges3__45__cpo5beginE - _ZN41_INTERNAL_486fdfa1_4_k_cu_7231c02a_1314534cuda3std3__45__cpo5beginE)
_ZN41_INTERNAL_486fdfa1_4_k_cu_7231c02a_1314534cuda3std3__45__cpo5beginE:
	.zero		1
	.type		_ZN41_INTERNAL_486fdfa1_4_k_cu_7231c02a_1314534cuda3std6ranges3__45__cpo5beginE,@object
	.size		_ZN41_INTERNAL_486fdfa1_4_k_cu_7231c02a_1314534cuda3std6ranges3__45__cpo5beginE,(_ZN41_INTERNAL_486fdfa1_4_k_cu_7231c02a_1314534cuda3std3__443_GLOBAL__N__486fdfa1_4_k_cu_7231c02a_1314536ignoreE - _ZN41_INTERNAL_486fdfa1_4_k_cu_7231c02a_1314534cuda3std6ranges3__45__cpo5beginE)
_ZN41_INTERNAL_486fdfa1_4_k_cu_7231c02a_1314534cuda3std6ranges3__45__cpo5beginE:
	.zero		1
	.type		_ZN41_INTERNAL_486fdfa1_4_k_cu_7231c02a_1314534cuda3std3__443_GLOBAL__N__486fdfa1_4_k_cu_7231c02a_1314536ignoreE,@object
	.size		_ZN41_INTERNAL_486fdfa1_4_k_cu_7231c02a_1314534cuda3std3__443_GLOBAL__N__486fdfa1_4_k_cu_7231c02a_1314536ignoreE,(_ZN41_INTERNAL_486fdfa1_4_k_cu_7231c02a_1314534cuda3std6ranges3__45__cpo4dataE - _ZN41_INTERNAL_486fdfa1_4_k_cu_7231c02a_1314534cuda3std3__443_GLOBAL__N__486fdfa1_4_k_cu_7231c02a_1314536ignoreE)
_ZN41_INTERNAL_486fdfa1_4_k_cu_7231c02a_1314534cuda3std3__443_GLOBAL__N__486fdfa1_4_k_cu_7231c02a_1314536ignoreE:
	.zero		1
	.type		_ZN41_INTERNAL_486fdfa1_4_k_cu_7231c02a_1314534cuda3std6ranges3__45__cpo4dataE,@object
	.size		_ZN41_INTERNAL_486fdfa1_4_k_cu_7231c02a_1314534cuda3std6ranges3__45__cpo4dataE,(_ZN41_INTERNAL_486fdfa1_4_k_cu_7231c02a_1314536thrust24THRUST_300001_SM_1000_NS12placeholders2_7E - _ZN41_INTERNAL_486fdfa1_4_k_cu_7231c02a_1314534cuda3std6ranges3__45__cpo4dataE)
_ZN41_INTERNAL_486fdfa1_4_k_cu_7231c02a_1314534cuda3std6ranges3__45__cpo4dataE:
	.zero		1
	.type		_ZN41_INTERNAL_486fdfa1_4_k_cu_7231c02a_1314536thrust24THRUST_300001_SM_1000_NS12placeholders2_7E,@object
	.size		_ZN41_INTERNAL_486fdfa1_4_k_cu_7231c02a_1314536thrust24THRUST_300001_SM_1000_NS12placeholders2_7E,(_ZN41_INTERNAL_486fdfa1_4_k_cu_7231c02a_1314534cuda3std3__45__cpo6rbeginE - _ZN41_INTERNAL_486fdfa1_4_k_cu_7231c02a_1314536thrust24THRUST_300001_SM_1000_NS12placeholders2_7E)
_ZN41_INTERNAL_486fdfa1_4_k_cu_7231c02a_1314536thrust24THRUST_300001_SM_1000_NS12placeholders2_7E:
	.zero		1
	.type		_ZN41_INTERNAL_486fdfa1_4_k_cu_7231c02a_1314534cuda3std3__45__cpo6rbeginE,@object
	.size		_ZN41_INTERNAL_486fdfa1_4_k_cu_7231c02a_1314534cuda3std3__45__cpo6rbeginE,(_ZN41_INTERNAL_486fdfa1_4_k_cu_7231c02a_1314534cuda3std6ranges3__45__cpo7advanceE - _ZN41_INTERNAL_486fdfa1_4_k_cu_7231c02a_1314534cuda3std3__45__cpo6rbeginE)
_ZN41_INTERNAL_486fdfa1_4_k_cu_7231c02a_1314534cuda3std3__45__cpo6rbeginE:
	.zero		1
	.type		_ZN41_INTERNAL_486fdfa1_4_k_cu_7231c02a_1314534cuda3std6ranges3__45__cpo7advanceE,@object
	.size		_ZN41_INTERNAL_486fdfa1_4_k_cu_7231c02a_1314534cuda3std6ranges3__45__cpo7advanceE,(_ZN41_INTERNAL_486fdfa1_4_k_cu_7231c02a_1314534cuda3std3__47nulloptE - _ZN41_INTERNAL_486fdfa1_4_k_cu_7231c02a_1314534cuda3std6ranges3__45__cpo7advanceE)
_ZN41_INTERNAL_486fdfa1_4_k_cu_7231c02a_1314534cuda3std6ranges3__45__cpo7advanceE:
	.zero		1
	.type		_ZN41_INTERNAL_486fdfa1_4_k_cu_7231c02a_1314534cuda3std3__47nulloptE,@object
	.size		_ZN41_INTERNAL_486fdfa1_4_k_cu_7231c02a_1314534cuda3std3__47nulloptE,(_ZN41_INTERNAL_486fdfa1_4_k_cu_7231c02a_1314534cuda3std6ranges3__45__cpo8distanceE - _ZN41_INTERNAL_486fdfa1_4_k_cu_7231c02a_1314534cuda3std3__47nulloptE)
_ZN41_INTERNAL_486fdfa1_4_k_cu_7231c02a_1314534cuda3std3__47nulloptE:
	.zero		1
	.type		_ZN41_INTERNAL_486fdfa1_4_k_cu_7231c02a_1314534cuda3std6ranges3__45__cpo8distanceE,@object
	.size		_ZN41_INTERNAL_486fdfa1_4_k_cu_7231c02a_1314534cuda3std6ranges3__45__cpo8distanceE,(_ZN41_INTERNAL_486fdfa1_4_k_cu_7231c02a_1314536thrust24THRUST_300001_SM_1000_NS12placeholders2_6E - _ZN41_INTERNAL_486fdfa1_4_k_cu_7231c02a_1314534cuda3std6ranges3__45__cpo8distanceE)
_ZN41_INTERNAL_486fdfa1_4_k_cu_7231c02a_1314534cuda3std6ranges3__45__cpo8distanceE:
	.zero		1
	.type		_ZN41_INTERNAL_486fdfa1_4_k_cu_7231c02a_1314536thrust24THRUST_300001_SM_1000_NS12placeholders2_6E,@object
	.size		_ZN41_INTERNAL_486fdfa1_4_k_cu_7231c02a_1314536thrust24THRUST_300001_SM_1000_NS12placeholders2_6E,(_ZN41_INTERNAL_486fdfa1_4_k_cu_7231c02a_1314534cuda3std3__45__cpo4cendE - _ZN41_INTERNAL_486fdfa1_4_k_cu_7231c02a_1314536thrust24THRUST_300001_SM_1000_NS12placeholders2_6E)
_ZN41_INTERNAL_486fdfa1_4_k_cu_7231c02a_1314536thrust24THRUST_300001_SM_1000_NS12placeholders2_6E:
	.zero		1
	.type		_ZN41_INTERNAL_486fdfa1_4_k_cu_7231c02a_1314534cuda3std3__45__cpo4cendE,@object
	.size		_ZN41_INTERNAL_486fdfa1_4_k_cu_7231c02a_1314534cuda3std3__45__cpo4cendE,(_ZN41_INTERNAL_486fdfa1_4_k_cu_7231c02a_1314534cuda3std6ranges3__45__cpo4cendE - _ZN41_INTERNAL_486fdfa1_4_k_cu_7231c02a_1314534cuda3std3__45__cpo4cendE)
_ZN41_INTERNAL_486fdfa1_4_k_cu_7231c02a_1314534cuda3std3__45__cpo4cendE:
	.zero		1
	.type		_ZN41_INTERNAL_486fdfa1_4_k_cu_7231c02a_1314534cuda3std6ranges3__45__cpo4cendE,@object
	.size		_ZN41_INTERNAL_486fdfa1_4_k_cu_7231c02a_1314534cuda3std6ranges3__45__cpo4cendE,(_ZN41_INTERNAL_486fdfa1_4_k_cu_7231c02a_1314534cuda3std3__420unreachable_sentinelE - _ZN41_INTERNAL_486fdfa1_4_k_cu_7231c02a_1314534cuda3std6ranges3__45__cpo4cendE)
_ZN41_INTERNAL_486fdfa1_4_k_cu_7231c02a_1314534cuda3std6ranges3__45__cpo4cendE:
	.zero		1
	.type		_ZN41_INTERNAL_486fdfa1_4_k_cu_7231c02a_1314534cuda3std3__420unreachable_sentinelE,@object
	.size		_ZN41_INTERNAL_486fdfa1_4_k_cu_7231c02a_1314534cuda3std3__420unreachable_sentinelE,(_ZN41_INTERNAL_486fdfa1_4_k_cu_7231c02a_1314534cuda3std6ranges3__45__cpo5ssizeE - _ZN41_INTERNAL_486fdfa1_4_k_cu_7231c02a_1314534cuda3std3__420unreachable_sentinelE)
_ZN41_INTERNAL_486fdfa1_4_k_cu_7231c02a_1314534cuda3std3__420unreachable_sentinelE:
	.zero		1
	.type		_ZN41_INTERNAL_486fdfa1_4_k_cu_7231c02a_1314534cuda3std6ranges3__45__cpo5ssizeE,@object
	.size		_ZN41_INTERNAL_486fdfa1_4_k_cu_7231c02a_1314534cuda3std6ranges3__45__cpo5ssizeE,(_ZN41_INTERNAL_486fdfa1_4_k_cu_7231c02a_1314536thrust24THRUST_300001_SM_1000_NS12placeholders3_10E - _ZN41_INTERNAL_486fdfa1_4_k_cu_7231c02a_1314534cuda3std6ranges3__45__cpo5ssizeE)
_ZN41_INTERNAL_486fdfa1_4_k_cu_7231c02a_1314534cuda3std6ranges3__45__cpo5ssizeE:
	.zero		1
	.type		_ZN41_INTERNAL_486fdfa1_4_k_cu_7231c02a_1314536thrust24THRUST_300001_SM_1000_NS12placeholders3_10E,@object
	.size		_ZN41_INTERNAL_486fdfa1_4_k_cu_7231c02a_1314536thrust24THRUST_300001_SM_1000_NS12placeholders3_10E,(_ZN41_INTERNAL_486fdfa1_4_k_cu_7231c02a_1314534cuda3std3__45__cpo5crendE - _ZN41_INTERNAL_486fdfa1_4_k_cu_7231c02a_1314536thrust24THRUST_300001_SM_1000_NS12placeholders3_10E)
_ZN41_INTERNAL_486fdfa1_4_k_cu_7231c02a_1314536thrust24THRUST_300001_SM_1000_NS12placeholders3_10E:
	.zero		1
	.type		_ZN41_INTERNAL_486fdfa1_4_k_cu_7231c02a_1314534cuda3std3__45__cpo5crendE,@object
	.size		_ZN41_INTERNAL_486fdfa1_4_k_cu_7231c02a_1314534cuda3std3__45__cpo5crendE,(_ZN41_INTERNAL_486fdfa1_4_k_cu_7231c02a_1314534cuda3std6ranges3__45__cpo4prevE - _ZN41_INTERNAL_486fdfa1_4_k_cu_7231c02a_1314534cuda3std3__45__cpo5crendE)
_ZN41_INTERNAL_486fdfa1_4_k_cu_7231c02a_1314534cuda3std3__45__cpo5crendE:
	.zero		1
	.type		_ZN41_INTERNAL_486fdfa1_4_k_cu_7231c02a_1314534cuda3std6ranges3__45__cpo4prevE,@object
	.size		_ZN41_INTERNAL_486fdfa1_4_k_cu_7231c02a_1314534cuda3std6ranges3__45__cpo4prevE,(_ZN41_INTERNAL_486fdfa1_4_k_cu_7231c02a_1314534cuda3std6ranges3__45__cpo9iter_moveE - _ZN41_INTERNAL_486fdfa1_4_k_cu_7231c02a_1314534cuda3std6ranges3__45__cpo4prevE)
_ZN41_INTERNAL_486fdfa1_4_k_cu_7231c02a_1314534cuda3std6ranges3__45__cpo4prevE:
	.zero		1
	.type		_ZN41_INTERNAL_486fdfa1_4_k_cu_7231c02a_1314534cuda3std6ranges3__45__cpo9iter_moveE,@object
	.size		_ZN41_INTERNAL_486fdfa1_4_k_cu_7231c02a_1314534cuda3std6ranges3__45__cpo9iter_moveE,(_ZN41_INTERNAL_486fdfa1_4_k_cu_7231c02a_1314536thrust24THRUST_300001_SM_1000_NS12placeholders2_2E - _ZN41_INTERNAL_486fdfa1_4_k_cu_7231c02a_1314534cuda3std6ranges3__45__cpo9iter_moveE)
_ZN41_INTERNAL_486fdfa1_4_k_cu_7231c02a_1314534cuda3std6ranges3__45__cpo9iter_moveE:
	.zero		1
	.type		_ZN41_INTERNAL_486fdfa1_4_k_cu_7231c02a_1314536thrust24THRUST_300001_SM_1000_NS12placeholders2_2E,@object
	.size		_ZN41_INTERNAL_486fdfa1_4_k_cu_7231c02a_1314536thrust24THRUST_300001_SM_1000_NS12placeholders2_2E,(_ZN41_INTERNAL_486fdfa1_4_k_cu_7231c02a_1314536thrust24THRUST_300001_SM_1000_NS12placeholders2_4E - _ZN41_INTERNAL_486fdfa1_4_k_cu_7231c02a_1314536thrust24THRUST_300001_SM_1000_NS12placeholders2_2E)
_ZN41_INTERNAL_486fdfa1_4_k_cu_7231c02a_1314536thrust24THRUST_300001_SM_1000_NS12placeholders2_2E:
	.zero		1
	.type		_ZN41_INTERNAL_486fdfa1_4_k_cu_7231c02a_1314536thrust24THRUST_300001_SM_1000_NS12placeholders2_4E,@object
	.size		_ZN41_INTERNAL_486fdfa1_4_k_cu_7231c02a_1314536thrust24THRUST_300001_SM_1000_NS12placeholders2_4E,(_ZN41_INTERNAL_486fdfa1_4_k_cu_7231c02a_1314534cuda3std3__45__cpo3endE - _ZN41_INTERNAL_486fdfa1_4_k_cu_7231c02a_1314536thrust24THRUST_300001_SM_1000_NS12placeholders2_4E)
_ZN41_INTERNAL_486fdfa1_4_k_cu_7231c02a_1314536thrust24THRUST_300001_SM_1000_NS12placeholders2_4E:
	.zero		1
	.type		_ZN41_INTERNAL_486fdfa1_4_k_cu_7231c02a_1314534cuda3std3__45__cpo3endE,@object
	.size		_ZN41_INTERNAL_486fdfa1_4_k_cu_7231c02a_1314534cuda3std3__45__cpo3endE,(_ZN41_INTERNAL_486fdfa1_4_k_cu_7231c02a_1314534cuda3std6ranges3__45__cpo3endE - _ZN41_INTERNAL_486fdfa1_4_k_cu_7231c02a_1314534cuda3std3__45__cpo3endE)
_ZN41_INTERNAL_486fdfa1_4_k_cu_7231c02a_1314534cuda3std3__45__cpo3endE:
	.zero		1
	.type		_ZN41_INTERNAL_486fdfa1_4_k_cu_7231c02a_1314534cuda3std6ranges3__45__cpo3endE,@object
	.size		_ZN41_INTERNAL_486fdfa1_4_k_cu_7231c02a_1314534cuda3std6ranges3__45__cpo3endE,(_ZN41_INTERNAL_486fdfa1_4_k_cu_7231c02a_1314534cuda3std3__419piecewise_constructE - _ZN41_INTERNAL_486fdfa1_4_k_cu_7231c02a_1314534cuda3std6ranges3__45__cpo3endE)
_ZN41_INTERNAL_486fdfa1_4_k_cu_7231c02a_1314534cuda3std6ranges3__45__cpo3endE:
	.zero		1
	.type		_ZN41_INTERNAL_486fdfa1_4_k_cu_7231c02a_1314534cuda3std3__419piecewise_constructE,@object
	.size		_ZN41_INTERNAL_486fdfa1_4_k_cu_7231c02a_1314534cuda3std3__419piecewise_constructE,(_ZN41_INTERNAL_486fdfa1_4_k_cu_7231c02a_1314534cuda3std6ranges3__45__cpo5cdataE - _ZN41_INTERNAL_486fdfa1_4_k_cu_7231c02a_1314534cuda3std3__419piecewise_constructE)
_ZN41_INTERNAL_486fdfa1_4_k_cu_7231c02a_1314534cuda3std3__419piecewise_constructE:
	.zero		1
	.type		_ZN41_INTERNAL_486fdfa1_4_k_cu_7231c02a_1314534cuda3std6ranges3__45__cpo5cdataE,@object
	.size		_ZN41_INTERNAL_486fdfa1_4_k_cu_7231c02a_1314534cuda3std6ranges3__45__cpo5cdataE,(_ZN41_INTERNAL_486fdfa1_4_k_cu_7231c02a_1314536thrust24THRUST_300001_SM_1000_NS12placeholders2_8E - _ZN41_INTERNAL_486fdfa1_4_k_cu_7231c02a_1314534cuda3std6ranges3__45__cpo5cdataE)
_ZN41_INTERNAL_486fdfa1_4_k_cu_7231c02a_1314534cuda3std6ranges3__45__cpo5cdataE:
	.zero		1
	.type		_ZN41_INTERNAL_486fdfa1_4_k_cu_7231c02a_1314536thrust24THRUST_300001_SM_1000_NS12placeholders2_8E,@object
	.size		_ZN41_INTERNAL_486fdfa1_4_k_cu_7231c02a_1314536thrust24THRUST_300001_SM_1000_NS12placeholders2_8E,(_ZN41_INTERNAL_486fdfa1_4_k_cu_7231c02a_1314534cuda3std3__45__cpo4rendE - _ZN41_INTERNAL_486fdfa1_4_k_cu_7231c02a_1314536thrust24THRUST_300001_SM_1000_NS12placeholders2_8E)
_ZN41_INTERNAL_486fdfa1_4_k_cu_7231c02a_1314536thrust24THRUST_300001_SM_1000_NS12placeholders2_8E:
	.zero		1
	.type		_ZN41_INTERNAL_486fdfa1_4_k_cu_7231c02a_1314534cuda3std3__45__cpo4rendE,@object
	.size		_ZN41_INTERNAL_486fdfa1_4_k_cu_7231c02a_1314534cuda3std3__45__cpo4rendE,(_ZN41_INTERNAL_486fdfa1_4_k_cu_7231c02a_1314534cuda3std6ranges3__45__cpo9iter_swapE - _ZN41_INTERNAL_486fdfa1_4_k_cu_7231c02a_1314534cuda3std3__45__cpo4rendE)
_ZN41_INTERNAL_486fdfa1_4_k_cu_7231c02a_1314534cuda3std3__45__cpo4rendE:
	.zero		1
	.type		_ZN41_INTERNAL_486fdfa1_4_k_cu_7231c02a_1314534cuda3std6ranges3__45__cpo9iter_swapE,@object
	.size		_ZN41_INTERNAL_486fdfa1_4_k_cu_7231c02a_1314534cuda3std6ranges3__45__cpo9iter_swapE,(_ZN41_INTERNAL_486fdfa1_4_k_cu_7231c02a_1314534cuda3std3__48unexpectE - _ZN41_INTERNAL_486fdfa1_4_k_cu_7231c02a_1314534cuda3std6ranges3__45__cpo9iter_swapE)
_ZN41_INTERNAL_486fdfa1_4_k_cu_7231c02a_1314534cuda3std6ranges3__45__cpo9iter_swapE:
	.zero		1
	.type		_ZN41_INTERNAL_486fdfa1_4_k_cu_7231c02a_1314534cuda3std3__48unexpectE,@object
	.size		_ZN41_INTERNAL_486fdfa1_4_k_cu_7231c02a_1314534cuda3std3__48unexpectE,(_ZN41_INTERNAL_486fdfa1_4_k_cu_7231c02a_1314536thrust24THRUST_300001_SM_1000_NS6system6detail10sequential3seqE - _ZN41_INTERNAL_486fdfa1_4_k_cu_7231c02a_1314534cuda3std3__48unexpectE)
_ZN41_INTERNAL_486fdfa1_4_k_cu_7231c02a_1314534cuda3std3__48unexpectE:
	.zero		1
	.type		_ZN41_INTERNAL_486fdfa1_4_k_cu_7231c02a_1314536thrust24THRUST_300001_SM_1000_NS6system6detail10sequential3seqE,@object
	.size		_ZN41_INTERNAL_486fdfa1_4_k_cu_7231c02a_1314536thrust24THRUST_300001_SM_1000_NS6system6detail10sequential3seqE,(.L_29 - _ZN41_INTERNAL_486fdfa1_4_k_cu_7231c02a_1314536thrust24THRUST_300001_SM_1000_NS6system6detail10sequential3seqE)
_ZN41_INTERNAL_486fdfa1_4_k_cu_7231c02a_1314536thrust24THRUST_300001_SM_1000_NS6system6detail10sequential3seqE:
	.zero		1
.L_29:


//--------------------- .nv.constant0._ZN3cub18CUB_300001_SM_10006detail11EmptyKernelIvEEvv --------------------------
	.section	.nv.constant0._ZN3cub18CUB_300001_SM_10006detail11EmptyKernelIvEEvv,"a",@progbits
	.sectionflags	@""
	.align	4
.nv.constant0._ZN3cub18CUB_300001_SM_10006detail11EmptyKernelIvEEvv:
	.zero		896


//--------------------- SYMBOLS --------------------------

	.type		.nv.reservedSmem.offset0,@object
	.size		.nv.reservedSmem.offset0,0x4
